//
// Generated by NVIDIA NVVM Compiler
//
// Compiler Build ID: CL-36424714
// Cuda compilation tools, release 13.0, V13.0.88
// Based on NVVM 20.0.0
//

.version 9.0
.target sm_100
.address_size 64

	// .globl	default_function_kernel

.visible .entry default_function_kernel(
	.param .u64 .ptr .align 1 default_function_kernel_param_0,
	.param .u64 .ptr .align 1 default_function_kernel_param_1
)
.maxntid 49
{
	.reg .pred 	%p<2>;
	.reg .b32 	%r<13>;
	.reg .b32 	%f<2>;
	.reg .b64 	%rd<9>;

	ld.param.u64 	%rd1, [default_function_kernel_param_0];
	ld.param.u64 	%rd2, [default_function_kernel_param_1];
	cvta.to.global.u64 	%rd3, %rd1;
	cvta.to.global.u64 	%rd4, %rd2;
	mov.u32 	%r1, %ctaid.x;
	shr.u32 	%r2, %r1, 2;
	and.b32  	%r3, %r1, 1;
	setp.eq.b32 	%p1, %r3, 1;
	selp.b32 	%r4, 98, 0, %p1;
	mov.u32 	%r5, %tid.x;
	shl.b32 	%r6, %r5, 1;
	shr.u32 	%r7, %r1, 1;
	and.b32  	%r8, %r7, 1;
	add.s32 	%r9, %r4, %r6;
	mad.lo.s32 	%r10, %r2, 196, %r9;
	or.b32  	%r11, %r10, %r8;
	mul.wide.u32 	%rd5, %r11, 4;
	add.s64 	%rd6, %rd4, %rd5;
	ld.global.nc.f32 	%f1, [%rd6];
	mad.lo.s32 	%r12, %r1, 49, %r5;
	mul.wide.u32 	%rd7, %r12, 4;
	add.s64 	%rd8, %rd3, %rd7;
	st.global.f32 	[%rd8], %f1;
	ret;

}


// ===== COMPILED SASS (sm_100) =====

	.target	sm_100

	.elftype	@"ET_EXEC"


//--------------------- .note.nv.tkinfo           --------------------------
	.section	.note.nv.tkinfo,"",@"SHT_NOTE"
	.sectionflags	@"SHF_NOTE_NV_TKINFO"
	.tkinfo
        /*0018*/ 	.word	0x00000002
        /*0030*/ 	.string	""
        /*0030*/ 	.string	"ptxas"
        /*0030*/ 	.string	"Cuda compilation tools, release 13.0, V13.0.88"
        /*0030*/ 	.string	"Build cuda_13.0.r13.0/compiler.36424714_0"
        /*0030*/ 	.string	"-arch sm_100 -m 64 "



//--------------------- .note.nv.cuinfo           --------------------------
	.section	.note.nv.cuinfo,"",@"SHT_NOTE"
	.sectionflags	@"SHF_NOTE_NV_CUINFO"
        /*0018*/ 	.short	0x0002
        /*001a*/ 	.short	0x0064
        /*001c*/ 	.short	0x0082
	.zero		2


//--------------------- .nv.info                  --------------------------
	.section	.nv.info,"",@"SHT_CUDA_INFO"
	.align	4


	//----- nvinfo : EIATTR_REGCOUNT
	.align		4
        /*0000*/ 	.byte	0x04, 0x2f
        /*0002*/ 	.short	(.L_1 - .L_0)
	.align		4
.L_0:
        /*0004*/ 	.word	index@(default_function_kernel)
        /*0008*/ 	.word	0x0000000a


	//----- nvinfo : EIATTR_FRAME_SIZE
	.align		4
.L_1:
        /*000c*/ 	.byte	0x04, 0x11
        /*000e*/ 	.short	(.L_3 - .L_2)
	.align		4
.L_2:
        /*0010*/ 	.word	index@(default_function_kernel)
        /*0014*/ 	.word	0x00000000


	//----- nvinfo : EIATTR_MIN_STACK_SIZE
	.align		4
.L_3:
        /*0018*/ 	.byte	0x04, 0x12
        /*001a*/ 	.short	(.L_5 - .L_4)
	.align		4
.L_4:
        /*001c*/ 	.word	index@(default_function_kernel)
        /*0020*/ 	.word	0x00000000
.L_5:


//--------------------- .nv.compat                --------------------------
	.section	.nv.compat,"",@"SHT_CUDA_COMPAT_INFO"
	.align	4
        /*0000*/ 	.byte	0x02, 0x09, 0x00, 0x00, 0x02, 0x02, 0x01, 0x00, 0x02, 0x05, 0x05, 0x00, 0x03, 0x07, 0x01, 0x01
        /*0010*/ 	.byte	0x02, 0x03, 0x00, 0x00, 0x02, 0x06, 0x01, 0x00, 0x04, 0x0b, 0x08, 0x00, 0x09, 0x00, 0x00, 0x00
        /*0020*/ 	.byte	0x00, 0x00, 0x00, 0x00


//--------------------- .nv.info.default_function_kernel --------------------------
	.section	.nv.info.default_function_kernel,"",@"SHT_CUDA_INFO"
	.sectionflags	@""
	.align	4


	//----- nvinfo : EIATTR_CUDA_API_VERSION
	.align		4
        /*0000*/ 	.byte	0x04, 0x37
        /*0002*/ 	.short	(.L_7 - .L_6)
.L_6:
        /*0004*/ 	.word	0x00000082


	//----- nvinfo : EIATTR_KPARAM_INFO
	.align		4
.L_7:
        /*0008*/ 	.byte	0x04, 0x17
        /*000a*/ 	.short	(.L_9 - .L_8)
.L_8:
        /*000c*/ 	.word	0x00000000
        /*0010*/ 	.short	0x0001
        /*0012*/ 	.short	0x0008
        /*0014*/ 	.byte	0x00, 0xf5, 0x21, 0x00


	//----- nvinfo : EIATTR_KPARAM_INFO
	.align		4
.L_9:
        /*0018*/ 	.byte	0x04, 0x17
        /*001a*/ 	.short	(.L_11 - .L_10)
.L_10:
        /*001c*/ 	.word	0x00000000
        /*0020*/ 	.short	0x0000
        /*0022*/ 	.short	0x0000
        /*0024*/ 	.byte	0x00, 0xf5, 0x21, 0x00


	//----- nvinfo : EIATTR_SPARSE_MMA_MASK
	.align		4
.L_11:
        /*0028*/ 	.byte	0x03, 0x50
        /*002a*/ 	.short	0x0000


	//----- nvinfo : EIATTR_MAXREG_COUNT
	.align		4
        /*002c*/ 	.byte	0x03, 0x1b
        /*002e*/ 	.short	0x00ff


	//----- nvinfo : EIATTR_MERCURY_ISA_VERSION
	.align		4
        /*0030*/ 	.byte	0x03, 0x5f
        /*0032*/ 	.short	0x0101


	//----- nvinfo : EIATTR_VRC_CTA_INIT_COUNT
	.align		4
        /*0034*/ 	.byte	0x02, 0x4a
	.zero		1
	.zero		1


	//----- nvinfo : EIATTR_EXIT_INSTR_OFFSETS
	.align		4
        /*0038*/ 	.byte	0x04, 0x1c
        /*003a*/ 	.short	(.L_13 - .L_12)


	//   ....[0]....
.L_12:
        /*003c*/ 	.word	0x00000140


	//----- nvinfo : EIATTR_MAX_THREADS
	.align		4
.L_13:
        /*0040*/ 	.byte	0x04, 0x05
        /*0042*/ 	.short	(.L_15 - .L_14)
.L_14:
        /*0044*/ 	.word	0x00000031
        /*0048*/ 	.word	0x00000001
        /*004c*/ 	.word	0x00000001


	//----- nvinfo : EIATTR_CBANK_PARAM_SIZE
	.align		4
.L_15:
        /*0050*/ 	.byte	0x03, 0x19
        /*0052*/ 	.short	0x0010


	//----- nvinfo : EIATTR_PARAM_CBANK
	.align		4
        /*0054*/ 	.byte	0x04, 0x0a
        /*0056*/ 	.short	(.L_17 - .L_16)
	.align		4
.L_16:
        /*0058*/ 	.word	index@(.nv.constant0.default_function_kernel)
        /*005c*/ 	.short	0x0380
        /*005e*/ 	.short	0x0010


	//----- nvinfo : EIATTR_SW_WAR
	.align		4
.L_17:
        /*0060*/ 	.byte	0x04, 0x36
        /*0062*/ 	.short	(.L_19 - .L_18)
.L_18:
        /*0064*/ 	.word	0x00000008
.L_19:


//--------------------- .nv.callgraph             --------------------------
	.section	.nv.callgraph,"",@"SHT_CUDA_CALLGRAPH"
	.align	4
	.sectionentsize	8
	.align		4
        /*0000*/ 	.word	0x00000000
	.align		4
        /*0004*/ 	.word	0xffffffff
	.align		4
        /*0008*/ 	.word	0x00000000
	.align		4
        /*000c*/ 	.word	0xfffffffe
	.align		4
        /*0010*/ 	.word	0x00000000
	.align		4
        /*0014*/ 	.word	0xfffffffd
	.align		4
        /*0018*/ 	.word	0x00000000
	.align		4
        /*001c*/ 	.word	0xfffffffc


//--------------------- .text.default_function_kernel --------------------------
	.section	.text.default_function_kernel,"ax",@progbits
	.align	128
        .global         default_function_kernel
        .type           default_function_kernel,@function
        .size           default_function_kernel,(.L_x_1 - default_function_kernel)
        .other          default_function_kernel,@"STO_CUDA_ENTRY STV_DEFAULT"
default_function_kernel:
.text.default_function_kernel:
[----:B------:R-:W-:Y:S01]  /*0000*/  LDC R1, c[0x0][0x37c] ;  /* 0x0000df00ff017b82 */ /* 0x000fe20000000800 */
[----:B------:R-:W0:Y:S07]  /*0010*/  S2R R7, SR_CTAID.X ;  /* 0x0000000000077919 */ /* 0x000e2e0000002500 */
[----:B------:R-:W1:Y:S01]  /*0020*/  LDC.64 R2, c[0x0][0x388] ;  /* 0x0000e200ff027b82 */ /* 0x000e620000000a00 */
[----:B------:R-:W2:Y:S01]  /*0030*/  LDCU.64 UR4, c[0x0][0x358] ;  /* 0x00006b00ff0477ac */ /* 0x000ea20008000a00 */
[----:B------:R-:W3:Y:S01]  /*0040*/  S2R R6, SR_TID.X ;  /* 0x0000000000067919 */ /* 0x000ee20000002100 */
[----:B0-----:R-:W-:-:S04]  /*0050*/  LOP3.LUT R0, R7, 0x1, RZ, 0xc0, !PT ;  /* 0x0000000107007812 */ /* 0x001fc800078ec0ff */
[----:B------:R-:W-:Y:S01]  /*0060*/  ISETP.NE.U32.AND P0, PT, R0, 0x1, PT ;  /* 0x000000010000780c */ /* 0x000fe20003f05070 */
[C---:B---3--:R-:W-:Y:S01]  /*0070*/  IMAD.SHL.U32 R4, R6.reuse, 0x2, RZ ;  /* 0x0000000206047824 */ /* 0x048fe200078e00ff */
[----:B------:R-:W-:Y:S02]  /*0080*/  LEA R5, R6, 0x62, 0x1 ;  /* 0x0000006206057811 */ /* 0x000fe400078e08ff */
[----:B------:R-:W-:-:S09]  /*0090*/  SHF.R.U32.HI R0, RZ, 0x2, R7 ;  /* 0x00000002ff007819 */ /* 0x000fd20000011607 */
[----:B------:R-:W-:-:S04]  /*00a0*/  @P0 IMAD.MOV R5, RZ, RZ, R4 ;  /* 0x000000ffff050224 */ /* 0x000fc800078e0204 */
[----:B------:R-:W-:Y:S01]  /*00b0*/  IMAD R5, R0, 0xc4, R5 ;  /* 0x000000c400057824 */ /* 0x000fe200078e0205 */
[----:B------:R-:W-:-:S04]  /*00c0*/  SHF.R.U32.HI R0, RZ, 0x1, R7 ;  /* 0x00000001ff007819 */ /* 0x000fc80000011607 */
[----:B------:R-:W-:-:S05]  /*00d0*/  LOP3.LUT R5, R5, 0x1, R0, 0xf8, !PT ;  /* 0x0000000105057812 */ /* 0x000fca00078ef800 */
[----:B-1----:R-:W-:Y:S02]  /*00e0*/  IMAD.WIDE.U32 R2, R5, 0x4, R2 ;  /* 0x0000000405027825 */ /* 0x002fe400078e0002 */
[----:B------:R-:W0:Y:S04]  /*00f0*/  LDC.64 R4, c[0x0][0x380] ;  /* 0x0000e000ff047b82 */ /* 0x000e280000000a00 */
[----:B--2---:R-:W2:Y:S01]  /*0100*/  LDG.E.CONSTANT R3, desc[UR4][R2.64] ;  /* 0x0000000402037981 */ /* 0x004ea2000c1e9900 */
[----:B------:R-:W-:-:S04]  /*0110*/  IMAD R7, R7, 0x31, R6 ;  /* 0x0000003107077824 */ /* 0x000fc800078e0206 */
[----:B0-----:R-:W-:-:S05]  /*0120*/  IMAD.WIDE.U32 R4, R7, 0x4, R4 ;  /* 0x0000000407047825 */ /* 0x001fca00078e0004 */
[----:B--2---:R-:W-:Y:S01]  /*0130*/  STG.E desc[UR4][R4.64], R3 ;  /* 0x0000000304007986 */ /* 0x004fe2000c101904 */
[----:B------:R-:W-:Y:S05]  /*0140*/  EXIT ;  /* 0x000000000000794d */ /* 0x000fea0003800000 */
.L_x_0:
[----:B------:R-:W-:-:S00]  /*0150*/  BRA `(.L_x_0) ;  /* 0xfffffffc00fc7947 */ /* 0x000fc0000383ffff */
[----:B------:R-:W-:-:S00]  /*0160*/  NOP ;  /* 0x0000000000007918 */ /* 0x000fc00000000000 */
        /* <DEDUP_REMOVED lines=9> */
.L_x_1:


//--------------------- .nv.shared.reserved.0     --------------------------
	.section	.nv.shared.reserved.0,"aw",@nobits
	.weak		__nv_reservedSMEM_offset_0_alias
	.size		__nv_reservedSMEM_offset_0_alias, 0, 64
	.other		__nv_reservedSMEM_offset_0_alias,@"STO_CUDA_RESERVED_SHARED STV_DEFAULT"
__nv_reservedSMEM_offset_0_alias:
	.zero		0
	.zero		64


//--------------------- .nv.constant0.default_function_kernel --------------------------
	.section	.nv.constant0.default_function_kernel,"a",@progbits
	.sectionflags	@""
	.align	4
.nv.constant0.default_function_kernel:
	.zero		912


//--------------------- SYMBOLS --------------------------

	.type		.nv.reservedSmem.offset0,@object
	.size		.nv.reservedSmem.offset0,0x4
